	.headerflags	@"EF_CUDA_TEXMODE_UNIFIED EF_CUDA_64BIT_ADDRESS EF_CUDA_ACCELERATORS EF_CUDA_SM90 EF_CUDA_VIRTUAL_SM(EF_CUDA_SM90)"
	.elftype	@"ET_EXEC"


//--------------------- .nv.info                  --------------------------
	.section	.nv.info,"",@"SHT_CUDA_INFO"
	.align	4


	//----- nvinfo : EIATTR_REGCOUNT
	.align		4
        /*0000*/ 	.byte	0x04, 0x2f
        /*0002*/ 	.short	(.L_1 - .L_0)
	.align		4
.L_0:
        /*0004*/ 	.word	index@(triton_per_fused_add_mean_relu_26)
        /*0008*/ 	.word	0x00000018


	//----- nvinfo : EIATTR_MIN_STACK_SIZE
	.align		4
.L_1:
        /*000c*/ 	.byte	0x04, 0x12
        /*000e*/ 	.short	(.L_3 - .L_2)
	.align		4
.L_2:
        /*0010*/ 	.word	index@(triton_per_fused_add_mean_relu_26)
        /*0014*/ 	.word	0x00000000


	//----- nvinfo : EIATTR_FRAME_SIZE
	.align		4
.L_3:
        /*0018*/ 	.byte	0x04, 0x11
        /*001a*/ 	.short	(.L_5 - .L_4)
	.align		4
.L_4:
        /*001c*/ 	.word	index@(triton_per_fused_add_mean_relu_26)
        /*0020*/ 	.word	0x00000000


	//----- nvinfo : EIATTR_MIN_STACK_SIZE
	.align		4
.L_5:
        /*0024*/ 	.byte	0x04, 0x12
        /*0026*/ 	.short	(.L_7 - .L_6)
	.align		4
.L_6:
        /*0028*/ 	.word	index@(triton_per_fused_add_mean_relu_26)
        /*002c*/ 	.word	0x00000000
.L_7:


//--------------------- .nv.info.triton_per_fused_add_mean_relu_26 --------------------------
	.section	.nv.info.triton_per_fused_add_mean_relu_26,"",@"SHT_CUDA_INFO"
	.sectionflags	@""
	.align	4


	//----- nvinfo : EIATTR_CUDA_API_VERSION
	.align		4
        /*0000*/ 	.byte	0x04, 0x37
        /*0002*/ 	.short	(.L_9 - .L_8)
.L_8:
        /*0004*/ 	.word	0x0000007c


	//----- nvinfo : EIATTR_KPARAM_INFO
	.align		4
.L_9:
        /*0008*/ 	.byte	0x04, 0x17
        /*000a*/ 	.short	(.L_11 - .L_10)
.L_10:
        /*000c*/ 	.word	0x00000000
        /*0010*/ 	.short	0x0003
        /*0012*/ 	.short	0x0014
        /*0014*/ 	.byte	0x00, 0xf0, 0x11, 0x00


	//----- nvinfo : EIATTR_KPARAM_INFO
	.align		4
.L_11:
        /*0018*/ 	.byte	0x04, 0x17
        /*001a*/ 	.short	(.L_13 - .L_12)
.L_12:
        /*001c*/ 	.word	0x00000000
        /*0020*/ 	.short	0x0002
        /*0022*/ 	.short	0x0010
        /*0024*/ 	.byte	0x00, 0xf0, 0x11, 0x00


	//----- nvinfo : EIATTR_KPARAM_INFO
	.align		4
.L_13:
        /*0028*/ 	.byte	0x04, 0x17
        /*002a*/ 	.short	(.L_15 - .L_14)
.L_14:
        /*002c*/ 	.word	0x00000000
        /*0030*/ 	.short	0x0001
        /*0032*/ 	.short	0x0008
        /*0034*/ 	.byte	0x00, 0xf4, 0x21, 0x00


	//----- nvinfo : EIATTR_KPARAM_INFO
	.align		4
.L_15:
        /*0038*/ 	.byte	0x04, 0x17
        /*003a*/ 	.short	(.L_17 - .L_16)
.L_16:
        /*003c*/ 	.word	0x00000000
        /*0040*/ 	.short	0x0000
        /*0042*/ 	.short	0x0000
        /*0044*/ 	.byte	0x00, 0xf4, 0x21, 0x00


	//----- nvinfo : EIATTR_SPARSE_MMA_MASK
	.align		4
.L_17:
        /*0048*/ 	.byte	0x03, 0x50
        /*004a*/ 	.short	0x0000


	//----- nvinfo : EIATTR_MAXREG_COUNT
	.align		4
        /*004c*/ 	.byte	0x03, 0x1b
        /*004e*/ 	.short	0x00ff


	//----- nvinfo : EIATTR_COOP_GROUP_MASK_REGIDS
	.align		4
        /*0050*/ 	.byte	0x04, 0x29
        /*0052*/ 	.short	(.L_19 - .L_18)


	//   ....[0]....
.L_18:
        /*0054*/ 	.word	0xffffffff


	//   ....[1]....
        /*0058*/ 	.word	0xffffffff


	//   ....[2]....
        /*005c*/ 	.word	0xffffffff


	//   ....[3]....
        /*0060*/ 	.word	0xffffffff


	//   ....[4]....
        /*0064*/ 	.word	0xffffffff


	//   ....[5]....
        /*0068*/ 	.word	0xffffffff


	//   ....[6]....
        /*006c*/ 	.word	0xffffffff


	//   ....[7]....
        /*0070*/ 	.word	0xffffffff


	//   ....[8]....
        /*0074*/ 	.word	0xffffffff


	//   ....[9]....
        /*0078*/ 	.word	0xffffffff


	//   ....[10]....
        /*007c*/ 	.word	0xffffffff


	//   ....[11]....
        /*0080*/ 	.word	0xffffffff


	//----- nvinfo : EIATTR_COOP_GROUP_INSTR_OFFSETS
	.align		4
.L_19:
        /*0084*/ 	.byte	0x04, 0x28
        /*0086*/ 	.short	(.L_21 - .L_20)


	//   ....[0]....
.L_20:
        /*0088*/ 	.word	0x00000320


	//   ....[1]....
        /*008c*/ 	.word	0x00000330


	//   ....[2]....
        /*0090*/ 	.word	0x00000340


	//   ....[3]....
        /*0094*/ 	.word	0x00000350


	//   ....[4]....
        /*0098*/ 	.word	0x00000390


	//   ....[5]....
        /*009c*/ 	.word	0x000003b0


	//   ....[6]....
        /*00a0*/ 	.word	0x000003c0


	//   ....[7]....
        /*00a4*/ 	.word	0x000003d0


	//   ....[8]....
        /*00a8*/ 	.word	0x00000410


	//   ....[9]....
        /*00ac*/ 	.word	0x00000430


	//   ....[10]....
        /*00b0*/ 	.word	0x00000440


	//   ....[11]....
        /*00b4*/ 	.word	0x00000450


	//----- nvinfo : EIATTR_EXIT_INSTR_OFFSETS
	.align		4
.L_21:
        /*00b8*/ 	.byte	0x04, 0x1c
        /*00ba*/ 	.short	(.L_23 - .L_22)


	//   ....[0]....
.L_22:
        /*00bc*/ 	.word	0x00000610


	//   ....[1]....
        /*00c0*/ 	.word	0x00000630


	//----- nvinfo : EIATTR_REQNTID
	.align		4
.L_23:
        /*00c4*/ 	.byte	0x04, 0x10
        /*00c6*/ 	.short	(.L_25 - .L_24)
.L_24:
        /*00c8*/ 	.word	0x00000100
        /*00cc*/ 	.word	0x00000001
        /*00d0*/ 	.word	0x00000001


	//----- nvinfo : EIATTR_CBANK_PARAM_SIZE
	.align		4
.L_25:
        /*00d4*/ 	.byte	0x03, 0x19
        /*00d6*/ 	.short	0x0018


	//----- nvinfo : EIATTR_PARAM_CBANK
	.align		4
        /*00d8*/ 	.byte	0x04, 0x0a
        /*00da*/ 	.short	(.L_27 - .L_26)
	.align		4
.L_26:
        /*00dc*/ 	.word	index@(.nv.constant0.triton_per_fused_add_mean_relu_26)
        /*00e0*/ 	.short	0x0210
        /*00e2*/ 	.short	0x0018


	//----- nvinfo : EIATTR_SW_WAR
	.align		4
.L_27:
        /*00e4*/ 	.byte	0x04, 0x36
        /*00e6*/ 	.short	(.L_29 - .L_28)
.L_28:
        /*00e8*/ 	.word	0x00000008
.L_29:


//--------------------- .nv.callgraph             --------------------------
	.section	.nv.callgraph,"",@"SHT_CUDA_CALLGRAPH"
	.align	4
	.sectionentsize	8
	.align		4
        /*0000*/ 	.word	0x00000000
	.align		4
        /*0004*/ 	.word	0xffffffff
	.align		4
        /*0008*/ 	.word	0x00000000
	.align		4
        /*000c*/ 	.word	0xfffffffe
	.align		4
        /*0010*/ 	.word	0x00000000
	.align		4
        /*0014*/ 	.word	0xfffffffd
	.align		4
        /*0018*/ 	.word	0x00000000
	.align		4
        /*001c*/ 	.word	0xfffffffc


//--------------------- .text.triton_per_fused_add_mean_relu_26 --------------------------
	.section	.text.triton_per_fused_add_mean_relu_26,"ax",@progbits
	.sectionflags	@"SHF_BARRIERS=1"
	.align	128
        .global         triton_per_fused_add_mean_relu_26
        .type           triton_per_fused_add_mean_relu_26,@function
        .size           triton_per_fused_add_mean_relu_26,(.L_x_1 - triton_per_fused_add_mean_relu_26)
        .other          triton_per_fused_add_mean_relu_26,@"STO_CUDA_ENTRY STV_DEFAULT"
triton_per_fused_add_mean_relu_26:
.text.triton_per_fused_add_mean_relu_26:
[----:B------:R-:W0:Y:S02]  /*0000*/  LDC R1, c[0x0][0x28] ;  /* 0x00000a00ff017b82 */ /* 0x000e240000000800 */
[----:B------:R-:W1:Y:S01]  /*0010*/  S2R R3, SR_CTAID.X ;  /* 0x0000000000037919 */ /* 0x000e620000002500 */
[----:B------:R-:W2:Y:S01]  /*0020*/  LDC.64 R6, c[0x0][0x218] ;  /* 0x00008600ff067b82 */ /* 0x000ea20000000a00 */
[----:B------:R-:W-:Y:S01]  /*0030*/  ULDC.64 UR6, c[0x0][0x208] ;  /* 0x0000820000067ab9 */ /* 0x000fe20000000a00 */
[----:B------:R-:W3:Y:S01]  /*0040*/  S2R R0, SR_TID.X ;  /* 0x0000000000007919 */ /* 0x000ee20000002100 */
[----:B-1----:R-:W-:Y:S02]  /*0050*/  IMAD.SHL.U32 R3, R3, 0x80, RZ ;  /* 0x0000008003037824 */ /* 0x002fe400078e00ff */
[----:B---3--:R-:W-:Y:S01]  /*0060*/  IMAD.SHL.U32 R8, R0, 0x4, RZ ;  /* 0x0000000400087824 */ /* 0x008fe200078e00ff */
[----:B------:R-:W-:-:S04]  /*0070*/  SHF.R.U32.HI R13, RZ, 0x5, R0 ;  /* 0x00000005ff0d7819 */ /* 0x000fc80000011600 */
[----:B------:R-:W-:Y:S02]  /*0080*/  LOP3.LUT R4, R3, 0x7c, R8, 0xf8, !PT ;  /* 0x0000007c03047812 */ /* 0x000fe400078ef808 */
[----:B------:R-:W-:Y:S02]  /*0090*/  SGXT.U32 R13, R13, 0x3 ;  /* 0x000000030d0d781a */ /* 0x000fe40000000000 */
[C---:B------:R-:W-:Y:S01]  /*00a0*/  ISETP.GE.AND P0, PT, R4.reuse, 0x600, PT ;  /* 0x000006000400780c */ /* 0x040fe20003f06270 */
[----:B------:R-:W-:-:S05]  /*00b0*/  IMAD.HI R5, R4, 0x2aaaaaab, RZ ;  /* 0x2aaaaaab04057827 */ /* 0x000fca00078e02ff */
[----:B------:R-:W-:-:S04]  /*00c0*/  SHF.R.U32.HI R12, RZ, 0x1f, R5 ;  /* 0x0000001fff0c7819 */ /* 0x000fc80000011605 */
[----:B------:R-:W-:-:S05]  /*00d0*/  LEA.HI.SX32 R5, R5, R12, 0x1a ;  /* 0x0000000c05057211 */ /* 0x000fca00078fd2ff */
[----:B------:R-:W-:-:S04]  /*00e0*/  IMAD R12, R5, -0x180, R4 ;  /* 0xfffffe80050c7824 */ /* 0x000fc800078e0204 */
[----:B------:R-:W-:-:S04]  /*00f0*/  IMAD R12, R13, 0x180, R12 ;  /* 0x000001800d0c7824 */ /* 0x000fc800078e020c */
[----:B------:R-:W-:Y:S01]  /*0100*/  IMAD R15, R5, 0xc00, R12 ;  /* 0x00000c00050f7824 */ /* 0x000fe200078e020c */
[----:B------:R-:W-:-:S03]  /*0110*/  CS2R R4, SRZ ;  /* 0x0000000000047805 */ /* 0x000fc6000001ff00 */
[----:B--2---:R-:W-:Y:S01]  /*0120*/  IMAD.WIDE R14, R15, 0x4, R6 ;  /* 0x000000040f0e7825 */ /* 0x004fe200078e0206 */
[----:B------:R-:W-:-:S06]  /*0130*/  CS2R R6, SRZ ;  /* 0x0000000000067805 */ /* 0x000fcc000001ff00 */
[----:B------:R-:W2:Y:S01]  /*0140*/  @!P0 LDG.E.128 R4, desc[UR6][R14.64] ;  /* 0x000000060e048981 */ /* 0x000ea2000c1e1d00 */
[----:B------:R-:W1:Y:S01]  /*0150*/  S2UR UR5, SR_CgaCtaId ;  /* 0x00000000000579c3 */ /* 0x000e620000008800 */
[----:B------:R-:W-:Y:S01]  /*0160*/  LOP3.LUT R12, R8, 0x7c, RZ, 0xc0, !PT ;  /* 0x0000007c080c7812 */ /* 0x000fe200078ec0ff */
[----:B------:R-:W-:Y:S01]  /*0170*/  UMOV UR4, 0x400 ;  /* 0x0000040000047882 */ /* 0x000fe20000000000 */
[----:B------:R-:W-:Y:S01]  /*0180*/  IMAD.SHL.U32 R16, R13, 0x4, RZ ;  /* 0x000000040d107824 */ /* 0x000fe200078e00ff */
[----:B------:R-:W-:Y:S02]  /*0190*/  ISETP.GE.AND P1, PT, R0, 0x400, PT ;  /* 0x000004000000780c */ /* 0x000fe40003f26270 */
[----:B------:R-:W-:Y:S01]  /*01a0*/  IMAD.SHL.U32 R13, R12, 0x20, RZ ;  /* 0x000000200c0d7824 */ /* 0x000fe200078e00ff */
[----:B------:R-:W-:-:S04]  /*01b0*/  LOP3.LUT R3, R3, 0x7f, R0, 0xf8, !PT ;  /* 0x0000007f03037812 */ /* 0x000fc800078ef800 */
[----:B------:R-:W-:Y:S01]  /*01c0*/  LOP3.LUT R16, R13, R16, RZ, 0xfc, !PT ;  /* 0x000000100d107212 */ /* 0x000fe200078efcff */
[----:B-1----:R-:W-:-:S06]  /*01d0*/  UPRMT UR4, UR5, 0x654, UR4 ;  /* 0x0000065405047896 */ /* 0x002fcc0008000004 */
[----:B------:R-:W-:Y:S02]  /*01e0*/  LEA R12, R12, UR4, 0x2 ;  /* 0x000000040c0c7c11 */ /* 0x000fe4000f8e10ff */
[----:B--2---:R-:W-:Y:S02]  /*01f0*/  SEL R4, R4, RZ, !P0 ;  /* 0x000000ff04047207 */ /* 0x004fe40004000000 */
[----:B------:R-:W-:Y:S02]  /*0200*/  SEL R5, R5, RZ, !P0 ;  /* 0x000000ff05057207 */ /* 0x000fe40004000000 */
[----:B------:R-:W-:Y:S02]  /*0210*/  SEL R6, R6, RZ, !P0 ;  /* 0x000000ff06067207 */ /* 0x000fe40004000000 */
[----:B------:R-:W-:Y:S02]  /*0220*/  SEL R7, R7, RZ, !P0 ;  /* 0x000000ff07077207 */ /* 0x000fe40004000000 */
[----:B------:R-:W-:-:S02]  /*0230*/  SEL R15, R4, RZ, !P0 ;  /* 0x000000ff040f7207 */ /* 0x000fc40004000000 */
[----:B------:R-:W-:Y:S02]  /*0240*/  SEL R5, R5, RZ, !P0 ;  /* 0x000000ff05057207 */ /* 0x000fe40004000000 */
[----:B------:R-:W-:Y:S01]  /*0250*/  SEL R17, R6, RZ, !P0 ;  /* 0x000000ff06117207 */ /* 0x000fe20004000000 */
[----:B------:R-:W-:Y:S01]  /*0260*/  STS [R16+UR4], R15 ;  /* 0x0000000f10007988 */ /* 0x000fe20008000804 */
[----:B------:R-:W-:Y:S02]  /*0270*/  SEL R7, R7, RZ, !P0 ;  /* 0x000000ff07077207 */ /* 0x000fe40004000000 */
[C---:B------:R-:W-:Y:S01]  /*0280*/  LOP3.LUT P0, RZ, R0.reuse, 0x7, RZ, 0xc0, !PT ;  /* 0x0000000700ff7812 */ /* 0x040fe2000780c0ff */
[----:B------:R-:W-:Y:S03]  /*0290*/  STS [R16+UR4+0x20], R5 ;  /* 0x0000200510007988 */ /* 0x000fe60008000804 */
[----:B------:R-:W-:Y:S01]  /*02a0*/  ISETP.LT.AND P0, PT, R0, 0x400, !P0 ;  /* 0x000004000000780c */ /* 0x000fe20004701270 */
[----:B------:R-:W-:Y:S04]  /*02b0*/  STS [R16+UR4+0x40], R17 ;  /* 0x0000401110007988 */ /* 0x000fe80008000804 */
[----:B------:R-:W-:Y:S01]  /*02c0*/  STS [R16+UR4+0x60], R7 ;  /* 0x0000600710007988 */ /* 0x000fe20008000804 */
[----:B------:R-:W-:Y:S06]  /*02d0*/  BAR.SYNC.DEFER_BLOCKING 0x0 ;  /* 0x0000000000007b1d */ /* 0x000fec0000010000 */
[----:B------:R-:W1:Y:S04]  /*02e0*/  @!P1 LDS R10, [R8+UR4] ;  /* 0x00000004080a9984 */ /* 0x000e680008000800 */
[----:B------:R-:W2:Y:S04]  /*02f0*/  @!P1 LDS R2, [R8+UR4+0x400] ;  /* 0x0004000408029984 */ /* 0x000ea80008000800 */
[----:B------:R-:W3:Y:S04]  /*0300*/  @!P1 LDS R9, [R8+UR4+0x800] ;  /* 0x0008000408099984 */ /* 0x000ee80008000800 */
[----:B------:R-:W4:Y:S04]  /*0310*/  @!P1 LDS R11, [R8+UR4+0xc00] ;  /* 0x000c0004080b9984 */ /* 0x000f280008000800 */
[----:B-1----:R-:W1:Y:S04]  /*0320*/  SHFL.BFLY PT, R19, R10, 0x4, 0x1f ;  /* 0x0c801f000a137f89 */ /* 0x002e6800000e0000 */
[----:B--2---:R-:W2:Y:S04]  /*0330*/  SHFL.BFLY PT, R21, R2, 0x4, 0x1f ;  /* 0x0c801f0002157f89 */ /* 0x004ea800000e0000 */
[----:B---3--:R-:W3:Y:S04]  /*0340*/  SHFL.BFLY PT, R4, R9, 0x4, 0x1f ;  /* 0x0c801f0009047f89 */ /* 0x008ee800000e0000 */
[----:B----4-:R-:W4:Y:S01]  /*0350*/  SHFL.BFLY PT, R6, R11, 0x4, 0x1f ;  /* 0x0c801f000b067f89 */ /* 0x010f2200000e0000 */
[----:B-1----:R-:W-:Y:S01]  /*0360*/  FADD R19, R10, R19 ;  /* 0x000000130a137221 */ /* 0x002fe20000000000 */
[----:B--2---:R-:W-:Y:S01]  /*0370*/  FADD R21, R2, R21 ;  /* 0x0000001502157221 */ /* 0x004fe20000000000 */
[----:B---3--:R-:W-:-:S03]  /*0380*/  FADD R14, R9, R4 ;  /* 0x00000004090e7221 */ /* 0x008fc60000000000 */
[----:B------:R-:W1:Y:S01]  /*0390*/  SHFL.BFLY PT, R4, R19, 0x2, 0x1f ;  /* 0x0c401f0013047f89 */ /* 0x000e6200000e0000 */
[----:B----4-:R-:W-:-:S03]  /*03a0*/  FADD R16, R11, R6 ;  /* 0x000000060b107221 */ /* 0x010fc60000000000 */
[----:B------:R-:W2:Y:S04]  /*03b0*/  SHFL.BFLY PT, R6, R21, 0x2, 0x1f ;  /* 0x0c401f0015067f89 */ /* 0x000ea800000e0000 */
[----:B------:R-:W3:Y:S04]  /*03c0*/  SHFL.BFLY PT, R5, R14, 0x2, 0x1f ;  /* 0x0c401f000e057f89 */ /* 0x000ee800000e0000 */
[----:B------:R-:W4:Y:S01]  /*03d0*/  SHFL.BFLY PT, R7, R16, 0x2, 0x1f ;  /* 0x0c401f0010077f89 */ /* 0x000f2200000e0000 */
        /* <DEDUP_REMOVED lines=9> */
[----:B--2---:R-:W-:-:S04]  /*0470*/  FADD R11, R6, R7 ;  /* 0x00000007060b7221 */ /* 0x004fc80000000000 */
[----:B------:R-:W-:Y:S01]  /*0480*/  @P0 STS [R8+UR4], R9 ;  /* 0x0000000908000988 */ /* 0x000fe20008000804 */
[----:B---3--:R-:W-:-:S03]  /*0490*/  FADD R15, R2, R15 ;  /* 0x0000000f020f7221 */ /* 0x008fc60000000000 */
[----:B------:R-:W-:Y:S01]  /*04a0*/  @P0 STS [R8+UR4+0x400], R11 ;  /* 0x0004000b08000988 */ /* 0x000fe20008000804 */
[----:B------:R-:W-:Y:S01]  /*04b0*/  LOP3.LUT R2, R0, 0x7f, RZ, 0xc0, !PT ;  /* 0x0000007f00027812 */ /* 0x000fe200078ec0ff */
[----:B----4-:R-:W-:Y:S02]  /*04c0*/  FADD R17, R10, R17 ;  /* 0x000000110a117221 */ /* 0x010fe40000000000 */
[----:B------:R-:W-:Y:S01]  /*04d0*/  @P0 STS [R8+UR4+0x800], R15 ;  /* 0x0008000f08000988 */ /* 0x000fe20008000804 */
[----:B------:R-:W-:-:S03]  /*04e0*/  LEA R10, R2, UR4, 0x2 ;  /* 0x00000004020a7c11 */ /* 0x000fc6000f8e10ff */
[----:B------:R1:W-:Y:S01]  /*04f0*/  @P0 STS [R8+UR4+0xc00], R17 ;  /* 0x000c001108000988 */ /* 0x0003e20008000804 */
[----:B------:R-:W-:Y:S01]  /*0500*/  BAR.SYNC.DEFER_BLOCKING 0x0 ;  /* 0x0000000000007b1d */ /* 0x000fe20000010000 */
[----:B------:R-:W-:-:S04]  /*0510*/  LOP3.LUT P0, RZ, R0, 0x80, RZ, 0xc0, !PT ;  /* 0x0000008000ff7812 */ /* 0x000fc8000780c0ff */
[----:B------:R-:W-:-:S03]  /*0520*/  ISETP.LT.AND P0, PT, R3, 0x600, !P0 ;  /* 0x000006000300780c */ /* 0x000fc60004701270 */
[----:B-1----:R-:W1:Y:S01]  /*0530*/  LDC.64 R8, c[0x0][0x210] ;  /* 0x00008400ff087b82 */ /* 0x002e620000000a00 */
[----:B------:R-:W-:Y:S04]  /*0540*/  LDS R4, [R13+UR4] ;  /* 0x000000040d047984 */ /* 0x000fe80008000800 */
[----:B------:R-:W-:Y:S01]  /*0550*/  LDS R5, [R13+UR4+0x20] ;  /* 0x000020040d057984 */ /* 0x000fe20008000800 */
[----:B-1----:R-:W-:-:S03]  /*0560*/  IMAD.WIDE R2, R3, 0x4, R8 ;  /* 0x0000000403027825 */ /* 0x002fc600078e0208 */
[----:B------:R-:W-:Y:S04]  /*0570*/  LDS R6, [R13+UR4+0x40] ;  /* 0x000040040d067984 */ /* 0x000fe80008000800 */
[----:B------:R-:W1:Y:S01]  /*0580*/  LDS R7, [R13+UR4+0x60] ;  /* 0x000060040d077984 */ /* 0x000e620008000800 */
[----:B------:R-:W-:Y:S06]  /*0590*/  BAR.SYNC.DEFER_BLOCKING 0x0 ;  /* 0x0000000000007b1d */ /* 0x000fec0000010000 */
[----:B-1----:R-:W-:Y:S02]  /*05a0*/  STS.128 [R12], R4 ;  /* 0x000000040c007388 */ /* 0x002fe40000000c00 */
[----:B------:R-:W-:Y:S06]  /*05b0*/  BAR.SYNC.DEFER_BLOCKING 0x0 ;  /* 0x0000000000007b1d */ /* 0x000fec0000010000 */
[----:B------:R-:W1:Y:S02]  /*05c0*/  LDS R10, [R10] ;  /* 0x000000000a0a7984 */ /* 0x000e640000000800 */
[----:B-1----:R-:W-:Y:S01]  /*05d0*/  FMUL R0, R10, 0.0009765625 ;  /* 0x3a8000000a007820 */ /* 0x002fe20000400000 */
[----:B------:R-:W-:Y:S04]  /*05e0*/  BAR.SYNC.DEFER_BLOCKING 0x0 ;  /* 0x0000000000007b1d */ /* 0x000fe80000010000 */
[----:B------:R-:W-:-:S04]  /*05f0*/  FSETP.GEU.AND P1, PT, R0, RZ, PT ;  /* 0x000000ff0000720b */ /* 0x000fc80003f2e000 */
[----:B------:R-:W-:Y:S01]  /*0600*/  FSEL R5, R0, RZ, P1 ;  /* 0x000000ff00057208 */ /* 0x000fe20000800000 */
[----:B------:R-:W-:Y:S08]  /*0610*/  @!P0 EXIT ;  /* 0x000000000000894d */ /* 0x000ff00003800000 */
[----:B------:R-:W-:Y:S01]  /*0620*/  STG.E desc[UR6][R2.64], R5 ;  /* 0x0000000502007986 */ /* 0x000fe2000c101906 */
[----:B------:R-:W-:Y:S05]  /*0630*/  EXIT ;  /* 0x000000000000794d */ /* 0x000fea0003800000 */
.L_x_0:
[----:B------:R-:W-:-:S00]  /*0640*/  BRA `(.L_x_0) ;  /* 0xfffffffc00fc7947 */ /* 0x000fc0000383ffff */
[----:B------:R-:W-:-:S00]  /*0650*/  NOP ;  /* 0x0000000000007918 */ /* 0x000fc00000000000 */
        /* <DEDUP_REMOVED lines=10> */
.L_x_1:


//--------------------- .nv.shared.triton_per_fused_add_mean_relu_26 --------------------------
	.section	.nv.shared.triton_per_fused_add_mean_relu_26,"aw",@nobits
	.sectionflags	@""
	.align	16
	.zero		1024


//--------------------- .nv.constant0.triton_per_fused_add_mean_relu_26 --------------------------
	.section	.nv.constant0.triton_per_fused_add_mean_relu_26,"a",@progbits
	.sectionflags	@""
	.align	4
.nv.constant0.triton_per_fused_add_mean_relu_26:
	.zero		552
